//
// Generated by NVIDIA NVVM Compiler
//
// Compiler Build ID: CL-36424714
// Cuda compilation tools, release 13.0, V13.0.88
// Based on NVVM 20.0.0
//

.version 9.0
.target sm_100
.address_size 64

	// .globl	_Z2k2IfiEv11UserStruct3IT_T0_E11UserStruct4

.visible .entry _Z2k2IfiEv11UserStruct3IT_T0_E11UserStruct4(
	.param .align 1 .b8 _Z2k2IfiEv11UserStruct3IT_T0_E11UserStruct4_param_0[1],
	.param .align 1 .b8 _Z2k2IfiEv11UserStruct3IT_T0_E11UserStruct4_param_1[1]
)
{


	ret;

}
	// .globl	_Z2k3I11UserStruct6I11UserStruct5EEvT_
.visible .entry _Z2k3I11UserStruct6I11UserStruct5EEvT_(
	.param .align 1 .b8 _Z2k3I11UserStruct6I11UserStruct5EEvT__param_0[1]
)
{


	ret;

}
	// .globl	_Z2k5I11UserStruct8IdfEEvT_
.visible .entry _Z2k5I11UserStruct8IdfEEvT_(
	.param .align 1 .b8 _Z2k5I11UserStruct8IdfEEvT__param_0[1]
)
{


	ret;

}
	// .globl	_Z2k6I11UserStruct9IfiEEvT_
.visible .entry _Z2k6I11UserStruct9IfiEEvT_(
	.param .align 1 .b8 _Z2k6I11UserStruct9IfiEEvT__param_0[1]
)
{


	ret;

}
	// .globl	_Z2k1IfiEv11UserStruct1IT_T0_E11UserStruct2
.visible .entry _Z2k1IfiEv11UserStruct1IT_T0_E11UserStruct2(
	.param .align 1 .b8 _Z2k1IfiEv11UserStruct1IT_T0_E11UserStruct2_param_0[1],
	.param .align 1 .b8 _Z2k1IfiEv11UserStruct1IT_T0_E11UserStruct2_param_1[1]
)
{


	ret;

}
	// .globl	_Z2k4I11UserStruct7IfEEvT_
.visible .entry _Z2k4I11UserStruct7IfEEvT_(
	.param .align 1 .b8 _Z2k4I11UserStruct7IfEEvT__param_0[1]
)
{


	ret;

}


// ===== COMPILED SASS (sm_100) =====

	.target	sm_100

	.elftype	@"ET_EXEC"


//--------------------- .note.nv.tkinfo           --------------------------
	.section	.note.nv.tkinfo,"",@"SHT_NOTE"
	.sectionflags	@"SHF_NOTE_NV_TKINFO"
	.tkinfo
        /*0018*/ 	.word	0x00000002
        /*0030*/ 	.string	""
        /*0030*/ 	.string	"ptxas"
        /*0030*/ 	.string	"Cuda compilation tools, release 13.0, V13.0.88"
        /*0030*/ 	.string	"Build cuda_13.0.r13.0/compiler.36424714_0"
        /*0030*/ 	.string	"-arch sm_100 -m 64 "



//--------------------- .note.nv.cuinfo           --------------------------
	.section	.note.nv.cuinfo,"",@"SHT_NOTE"
	.sectionflags	@"SHF_NOTE_NV_CUINFO"
        /*0018*/ 	.short	0x0002
        /*001a*/ 	.short	0x0064
        /*001c*/ 	.short	0x0082
	.zero		2


//--------------------- .nv.info                  --------------------------
	.section	.nv.info,"",@"SHT_CUDA_INFO"
	.align	4


	//----- nvinfo : EIATTR_REGCOUNT
	.align		4
        /*0000*/ 	.byte	0x04, 0x2f
        /*0002*/ 	.short	(.L_1 - .L_0)
	.align		4
.L_0:
        /*0004*/ 	.word	index@(_Z2k2IfiEv11UserStruct3IT_T0_E11UserStruct4)
        /*0008*/ 	.word	0x00000004


	//----- nvinfo : EIATTR_FRAME_SIZE
	.align		4
.L_1:
        /*000c*/ 	.byte	0x04, 0x11
        /*000e*/ 	.short	(.L_3 - .L_2)
	.align		4
.L_2:
        /*0010*/ 	.word	index@(_Z2k2IfiEv11UserStruct3IT_T0_E11UserStruct4)
        /*0014*/ 	.word	0x00000000


	//----- nvinfo : EIATTR_REGCOUNT
	.align		4
.L_3:
        /*0018*/ 	.byte	0x04, 0x2f
        /*001a*/ 	.short	(.L_5 - .L_4)
	.align		4
.L_4:
        /*001c*/ 	.word	index@(_Z2k3I11UserStruct6I11UserStruct5EEvT_)
        /*0020*/ 	.word	0x00000004


	//----- nvinfo : EIATTR_FRAME_SIZE
	.align		4
.L_5:
        /*0024*/ 	.byte	0x04, 0x11
        /*0026*/ 	.short	(.L_7 - .L_6)
	.align		4
.L_6:
        /*0028*/ 	.word	index@(_Z2k3I11UserStruct6I11UserStruct5EEvT_)
        /*002c*/ 	.word	0x00000000


	//----- nvinfo : EIATTR_REGCOUNT
	.align		4
.L_7:
        /*0030*/ 	.byte	0x04, 0x2f
        /*0032*/ 	.short	(.L_9 - .L_8)
	.align		4
.L_8:
        /*0034*/ 	.word	index@(_Z2k5I11UserStruct8IdfEEvT_)
        /*0038*/ 	.word	0x00000004


	//----- nvinfo : EIATTR_FRAME_SIZE
	.align		4
.L_9:
        /*003c*/ 	.byte	0x04, 0x11
        /*003e*/ 	.short	(.L_11 - .L_10)
	.align		4
.L_10:
        /*0040*/ 	.word	index@(_Z2k5I11UserStruct8IdfEEvT_)
        /*0044*/ 	.word	0x00000000


	//----- nvinfo : EIATTR_REGCOUNT
	.align		4
.L_11:
        /*0048*/ 	.byte	0x04, 0x2f
        /*004a*/ 	.short	(.L_13 - .L_12)
	.align		4
.L_12:
        /*004c*/ 	.word	index@(_Z2k6I11UserStruct9IfiEEvT_)
        /*0050*/ 	.word	0x00000004


	//----- nvinfo : EIATTR_FRAME_SIZE
	.align		4
.L_13:
        /*0054*/ 	.byte	0x04, 0x11
        /*0056*/ 	.short	(.L_15 - .L_14)
	.align		4
.L_14:
        /*0058*/ 	.word	index@(_Z2k6I11UserStruct9IfiEEvT_)
        /*005c*/ 	.word	0x00000000


	//----- nvinfo : EIATTR_REGCOUNT
	.align		4
.L_15:
        /*0060*/ 	.byte	0x04, 0x2f
        /*0062*/ 	.short	(.L_17 - .L_16)
	.align		4
.L_16:
        /*0064*/ 	.word	index@(_Z2k1IfiEv11UserStruct1IT_T0_E11UserStruct2)
        /*0068*/ 	.word	0x00000004


	//----- nvinfo : EIATTR_FRAME_SIZE
	.align		4
.L_17:
        /*006c*/ 	.byte	0x04, 0x11
        /*006e*/ 	.short	(.L_19 - .L_18)
	.align		4
.L_18:
        /*0070*/ 	.word	index@(_Z2k1IfiEv11UserStruct1IT_T0_E11UserStruct2)
        /*0074*/ 	.word	0x00000000


	//----- nvinfo : EIATTR_REGCOUNT
	.align		4
.L_19:
        /*0078*/ 	.byte	0x04, 0x2f
        /*007a*/ 	.short	(.L_21 - .L_20)
	.align		4
.L_20:
        /*007c*/ 	.word	index@(_Z2k4I11UserStruct7IfEEvT_)
        /*0080*/ 	.word	0x00000004


	//----- nvinfo : EIATTR_FRAME_SIZE
	.align		4
.L_21:
        /*0084*/ 	.byte	0x04, 0x11
        /*0086*/ 	.short	(.L_23 - .L_22)
	.align		4
.L_22:
        /*0088*/ 	.word	index@(_Z2k4I11UserStruct7IfEEvT_)
        /*008c*/ 	.word	0x00000000


	//----- nvinfo : EIATTR_MIN_STACK_SIZE
	.align		4
.L_23:
        /*0090*/ 	.byte	0x04, 0x12
        /*0092*/ 	.short	(.L_25 - .L_24)
	.align		4
.L_24:
        /*0094*/ 	.word	index@(_Z2k4I11UserStruct7IfEEvT_)
        /*0098*/ 	.word	0x00000000


	//----- nvinfo : EIATTR_MIN_STACK_SIZE
	.align		4
.L_25:
        /*009c*/ 	.byte	0x04, 0x12
        /*009e*/ 	.short	(.L_27 - .L_26)
	.align		4
.L_26:
        /*00a0*/ 	.word	index@(_Z2k1IfiEv11UserStruct1IT_T0_E11UserStruct2)
        /*00a4*/ 	.word	0x00000000


	//----- nvinfo : EIATTR_MIN_STACK_SIZE
	.align		4
.L_27:
        /*00a8*/ 	.byte	0x04, 0x12
        /*00aa*/ 	.short	(.L_29 - .L_28)
	.align		4
.L_28:
        /*00ac*/ 	.word	index@(_Z2k6I11UserStruct9IfiEEvT_)
        /*00b0*/ 	.word	0x00000000


	//----- nvinfo : EIATTR_MIN_STACK_SIZE
	.align		4
.L_29:
        /*00b4*/ 	.byte	0x04, 0x12
        /*00b6*/ 	.short	(.L_31 - .L_30)
	.align		4
.L_30:
        /*00b8*/ 	.word	index@(_Z2k5I11UserStruct8IdfEEvT_)
        /*00bc*/ 	.word	0x00000000


	//----- nvinfo : EIATTR_MIN_STACK_SIZE
	.align		4
.L_31:
        /*00c0*/ 	.byte	0x04, 0x12
        /*00c2*/ 	.short	(.L_33 - .L_32)
	.align		4
.L_32:
        /*00c4*/ 	.word	index@(_Z2k3I11UserStruct6I11UserStruct5EEvT_)
        /*00c8*/ 	.word	0x00000000


	//----- nvinfo : EIATTR_MIN_STACK_SIZE
	.align		4
.L_33:
        /*00cc*/ 	.byte	0x04, 0x12
        /*00ce*/ 	.short	(.L_35 - .L_34)
	.align		4
.L_34:
        /*00d0*/ 	.word	index@(_Z2k2IfiEv11UserStruct3IT_T0_E11UserStruct4)
        /*00d4*/ 	.word	0x00000000
.L_35:


//--------------------- .nv.compat                --------------------------
	.section	.nv.compat,"",@"SHT_CUDA_COMPAT_INFO"
	.align	4
        /*0000*/ 	.byte	0x02, 0x09, 0x00, 0x00, 0x02, 0x02, 0x01, 0x00, 0x02, 0x05, 0x05, 0x00, 0x03, 0x07, 0x01, 0x01
        /*0010*/ 	.byte	0x02, 0x03, 0x00, 0x00, 0x02, 0x06, 0x01, 0x00, 0x04, 0x0b, 0x08, 0x00, 0x09, 0x00, 0x00, 0x00
        /*0020*/ 	.byte	0x00, 0x00, 0x00, 0x00


//--------------------- .nv.info._Z2k4I11UserStruct7IfEEvT_ --------------------------
	.section	.nv.info._Z2k4I11UserStruct7IfEEvT_,"",@"SHT_CUDA_INFO"
	.sectionflags	@""
	.align	4


	//----- nvinfo : EIATTR_CUDA_API_VERSION
	.align		4
        /*0000*/ 	.byte	0x04, 0x37
        /*0002*/ 	.short	(.L_37 - .L_36)
.L_36:
        /*0004*/ 	.word	0x00000082


	//----- nvinfo : EIATTR_KPARAM_INFO
	.align		4
.L_37:
        /*0008*/ 	.byte	0x04, 0x17
        /*000a*/ 	.short	(.L_39 - .L_38)
.L_38:
        /*000c*/ 	.word	0x00000000
        /*0010*/ 	.short	0x0000
        /*0012*/ 	.short	0x0000
        /*0014*/ 	.byte	0x00, 0xf0, 0x05, 0x00


	//----- nvinfo : EIATTR_SPARSE_MMA_MASK
	.align		4
.L_39:
        /*0018*/ 	.byte	0x03, 0x50
        /*001a*/ 	.short	0x0000


	//----- nvinfo : EIATTR_MAXREG_COUNT
	.align		4
        /*001c*/ 	.byte	0x03, 0x1b
        /*001e*/ 	.short	0x00ff


	//----- nvinfo : EIATTR_MERCURY_ISA_VERSION
	.align		4
        /*0020*/ 	.byte	0x03, 0x5f
        /*0022*/ 	.short	0x0101


	//----- nvinfo : EIATTR_VRC_CTA_INIT_COUNT
	.align		4
        /*0024*/ 	.byte	0x02, 0x4a
	.zero		1
	.zero		1


	//----- nvinfo : EIATTR_EXIT_INSTR_OFFSETS
	.align		4
        /*0028*/ 	.byte	0x04, 0x1c
        /*002a*/ 	.short	(.L_41 - .L_40)


	//   ....[0]....
.L_40:
        /*002c*/ 	.word	0x00000010


	//----- nvinfo : EIATTR_CBANK_PARAM_SIZE
	.align		4
.L_41:
        /*0030*/ 	.byte	0x03, 0x19
        /*0032*/ 	.short	0x0001


	//----- nvinfo : EIATTR_PARAM_CBANK
	.align		4
        /*0034*/ 	.byte	0x04, 0x0a
        /*0036*/ 	.short	(.L_43 - .L_42)
	.align		4
.L_42:
        /*0038*/ 	.word	index@(.nv.constant0._Z2k4I11UserStruct7IfEEvT_)
        /*003c*/ 	.short	0x0380
        /*003e*/ 	.short	0x0001


	//----- nvinfo : EIATTR_SW_WAR
	.align		4
.L_43:
        /*0040*/ 	.byte	0x04, 0x36
        /*0042*/ 	.short	(.L_45 - .L_44)
.L_44:
        /*0044*/ 	.word	0x00000008
.L_45:


//--------------------- .nv.info._Z2k1IfiEv11UserStruct1IT_T0_E11UserStruct2 --------------------------
	.section	.nv.info._Z2k1IfiEv11UserStruct1IT_T0_E11UserStruct2,"",@"SHT_CUDA_INFO"
	.sectionflags	@""
	.align	4


	//----- nvinfo : EIATTR_CUDA_API_VERSION
	.align		4
        /*0000*/ 	.byte	0x04, 0x37
        /*0002*/ 	.short	(.L_47 - .L_46)
.L_46:
        /*0004*/ 	.word	0x00000082


	//----- nvinfo : EIATTR_KPARAM_INFO
	.align		4
.L_47:
        /*0008*/ 	.byte	0x04, 0x17
        /*000a*/ 	.short	(.L_49 - .L_48)
.L_48:
        /*000c*/ 	.word	0x00000000
        /*0010*/ 	.short	0x0001
        /*0012*/ 	.short	0x0001
        /*0014*/ 	.byte	0x00, 0xf0, 0x05, 0x00


	//----- nvinfo : EIATTR_KPARAM_INFO
	.align		4
.L_49:
        /*0018*/ 	.byte	0x04, 0x17
        /*001a*/ 	.short	(.L_51 - .L_50)
.L_50:
        /*001c*/ 	.word	0x00000000
        /*0020*/ 	.short	0x0000
        /*0022*/ 	.short	0x0000
        /*0024*/ 	.byte	0x00, 0xf0, 0x05, 0x00


	//----- nvinfo : EIATTR_SPARSE_MMA_MASK
	.align		4
.L_51:
        /*0028*/ 	.byte	0x03, 0x50
        /*002a*/ 	.short	0x0000


	//----- nvinfo : EIATTR_MAXREG_COUNT
	.align		4
        /*002c*/ 	.byte	0x03, 0x1b
        /*002e*/ 	.short	0x00ff


	//----- nvinfo : EIATTR_MERCURY_ISA_VERSION
	.align		4
        /*0030*/ 	.byte	0x03, 0x5f
        /*0032*/ 	.short	0x0101


	//----- nvinfo : EIATTR_VRC_CTA_INIT_COUNT
	.align		4
        /*0034*/ 	.byte	0x02, 0x4a
	.zero		1
	.zero		1


	//----- nvinfo : EIATTR_EXIT_INSTR_OFFSETS
	.align		4
        /*0038*/ 	.byte	0x04, 0x1c
        /*003a*/ 	.short	(.L_53 - .L_52)


	//   ....[0]....
.L_52:
        /*003c*/ 	.word	0x00000010


	//----- nvinfo : EIATTR_CBANK_PARAM_SIZE
	.align		4
.L_53:
        /*0040*/ 	.byte	0x03, 0x19
        /*0042*/ 	.short	0x0002


	//----- nvinfo : EIATTR_PARAM_CBANK
	.align		4
        /*0044*/ 	.byte	0x04, 0x0a
        /*0046*/ 	.short	(.L_55 - .L_54)
	.align		4
.L_54:
        /*0048*/ 	.word	index@(.nv.constant0._Z2k1IfiEv11UserStruct1IT_T0_E11UserStruct2)
        /*004c*/ 	.short	0x0380
        /*004e*/ 	.short	0x0002


	//----- nvinfo : EIATTR_SW_WAR
	.align		4
.L_55:
        /*0050*/ 	.byte	0x04, 0x36
        /*0052*/ 	.short	(.L_57 - .L_56)
.L_56:
        /*0054*/ 	.word	0x00000008
.L_57:


//--------------------- .nv.info._Z2k6I11UserStruct9IfiEEvT_ --------------------------
	.section	.nv.info._Z2k6I11UserStruct9IfiEEvT_,"",@"SHT_CUDA_INFO"
	.sectionflags	@""
	.align	4


	//----- nvinfo : EIATTR_CUDA_API_VERSION
	.align		4
        /*0000*/ 	.byte	0x04, 0x37
        /*0002*/ 	.short	(.L_59 - .L_58)
.L_58:
        /*0004*/ 	.word	0x00000082


	//----- nvinfo : EIATTR_KPARAM_INFO
	.align		4
.L_59:
        /*0008*/ 	.byte	0x04, 0x17
        /*000a*/ 	.short	(.L_61 - .L_60)
.L_60:
        /*000c*/ 	.word	0x00000000
        /*0010*/ 	.short	0x0000
        /*0012*/ 	.short	0x0000
        /*0014*/ 	.byte	0x00, 0xf0, 0x05, 0x00


	//----- nvinfo : EIATTR_SPARSE_MMA_MASK
	.align		4
.L_61:
        /*0018*/ 	.byte	0x03, 0x50
        /*001a*/ 	.short	0x0000


	//----- nvinfo : EIATTR_MAXREG_COUNT
	.align		4
        /*001c*/ 	.byte	0x03, 0x1b
        /*001e*/ 	.short	0x00ff


	//----- nvinfo : EIATTR_MERCURY_ISA_VERSION
	.align		4
        /*0020*/ 	.byte	0x03, 0x5f
        /*0022*/ 	.short	0x0101


	//----- nvinfo : EIATTR_VRC_CTA_INIT_COUNT
	.align		4
        /*0024*/ 	.byte	0x02, 0x4a
	.zero		1
	.zero		1


	//----- nvinfo : EIATTR_EXIT_INSTR_OFFSETS
	.align		4
        /*0028*/ 	.byte	0x04, 0x1c
        /*002a*/ 	.short	(.L_63 - .L_62)


	//   ....[0]....
.L_62:
        /*002c*/ 	.word	0x00000010


	//----- nvinfo : EIATTR_CBANK_PARAM_SIZE
	.align		4
.L_63:
        /*0030*/ 	.byte	0x03, 0x19
        /*0032*/ 	.short	0x0001


	//----- nvinfo : EIATTR_PARAM_CBANK
	.align		4
        /*0034*/ 	.byte	0x04, 0x0a
        /*0036*/ 	.short	(.L_65 - .L_64)
	.align		4
.L_64:
        /*0038*/ 	.word	index@(.nv.constant0._Z2k6I11UserStruct9IfiEEvT_)
        /*003c*/ 	.short	0x0380
        /*003e*/ 	.short	0x0001


	//----- nvinfo : EIATTR_SW_WAR
	.align		4
.L_65:
        /*0040*/ 	.byte	0x04, 0x36
        /*0042*/ 	.short	(.L_67 - .L_66)
.L_66:
        /*0044*/ 	.word	0x00000008
.L_67:


//--------------------- .nv.info._Z2k5I11UserStruct8IdfEEvT_ --------------------------
	.section	.nv.info._Z2k5I11UserStruct8IdfEEvT_,"",@"SHT_CUDA_INFO"
	.sectionflags	@""
	.align	4


	//----- nvinfo : EIATTR_CUDA_API_VERSION
	.align		4
        /*0000*/ 	.byte	0x04, 0x37
        /*0002*/ 	.short	(.L_69 - .L_68)
.L_68:
        /*0004*/ 	.word	0x00000082


	//----- nvinfo : EIATTR_KPARAM_INFO
	.align		4
.L_69:
        /*0008*/ 	.byte	0x04, 0x17
        /*000a*/ 	.short	(.L_71 - .L_70)
.L_70:
        /*000c*/ 	.word	0x00000000
        /*0010*/ 	.short	0x0000
        /*0012*/ 	.short	0x0000
        /*0014*/ 	.byte	0x00, 0xf0, 0x05, 0x00


	//----- nvinfo : EIATTR_SPARSE_MMA_MASK
	.align		4
.L_71:
        /*0018*/ 	.byte	0x03, 0x50
        /*001a*/ 	.short	0x0000


	//----- nvinfo : EIATTR_MAXREG_COUNT
	.align		4
        /*001c*/ 	.byte	0x03, 0x1b
        /*001e*/ 	.short	0x00ff


	//----- nvinfo : EIATTR_MERCURY_ISA_VERSION
	.align		4
        /*0020*/ 	.byte	0x03, 0x5f
        /*0022*/ 	.short	0x0101


	//----- nvinfo : EIATTR_VRC_CTA_INIT_COUNT
	.align		4
        /*0024*/ 	.byte	0x02, 0x4a
	.zero		1
	.zero		1


	//----- nvinfo : EIATTR_EXIT_INSTR_OFFSETS
	.align		4
        /*0028*/ 	.byte	0x04, 0x1c
        /*002a*/ 	.short	(.L_73 - .L_72)


	//   ....[0]....
.L_72:
        /*002c*/ 	.word	0x00000010


	//----- nvinfo : EIATTR_CBANK_PARAM_SIZE
	.align		4
.L_73:
        /*0030*/ 	.byte	0x03, 0x19
        /*0032*/ 	.short	0x0001


	//----- nvinfo : EIATTR_PARAM_CBANK
	.align		4
        /*0034*/ 	.byte	0x04, 0x0a
        /*0036*/ 	.short	(.L_75 - .L_74)
	.align		4
.L_74:
        /*0038*/ 	.word	index@(.nv.constant0._Z2k5I11UserStruct8IdfEEvT_)
        /*003c*/ 	.short	0x0380
        /*003e*/ 	.short	0x0001


	//----- nvinfo : EIATTR_SW_WAR
	.align		4
.L_75:
        /*0040*/ 	.byte	0x04, 0x36
        /*0042*/ 	.short	(.L_77 - .L_76)
.L_76:
        /*0044*/ 	.word	0x00000008
.L_77:


//--------------------- .nv.info._Z2k3I11UserStruct6I11UserStruct5EEvT_ --------------------------
	.section	.nv.info._Z2k3I11UserStruct6I11UserStruct5EEvT_,"",@"SHT_CUDA_INFO"
	.sectionflags	@""
	.align	4


	//----- nvinfo : EIATTR_CUDA_API_VERSION
	.align		4
        /*0000*/ 	.byte	0x04, 0x37
        /*0002*/ 	.short	(.L_79 - .L_78)
.L_78:
        /*0004*/ 	.word	0x00000082


	//----- nvinfo : EIATTR_KPARAM_INFO
	.align		4
.L_79:
        /*0008*/ 	.byte	0x04, 0x17
        /*000a*/ 	.short	(.L_81 - .L_80)
.L_80:
        /*000c*/ 	.word	0x00000000
        /*0010*/ 	.short	0x0000
        /*0012*/ 	.short	0x0000
        /*0014*/ 	.byte	0x00, 0xf0, 0x05, 0x00


	//----- nvinfo : EIATTR_SPARSE_MMA_MASK
	.align		4
.L_81:
        /*0018*/ 	.byte	0x03, 0x50
        /*001a*/ 	.short	0x0000


	//----- nvinfo : EIATTR_MAXREG_COUNT
	.align		4
        /*001c*/ 	.byte	0x03, 0x1b
        /*001e*/ 	.short	0x00ff


	//----- nvinfo : EIATTR_MERCURY_ISA_VERSION
	.align		4
        /*0020*/ 	.byte	0x03, 0x5f
        /*0022*/ 	.short	0x0101


	//----- nvinfo : EIATTR_VRC_CTA_INIT_COUNT
	.align		4
        /*0024*/ 	.byte	0x02, 0x4a
	.zero		1
	.zero		1


	//----- nvinfo : EIATTR_EXIT_INSTR_OFFSETS
	.align		4
        /*0028*/ 	.byte	0x04, 0x1c
        /*002a*/ 	.short	(.L_83 - .L_82)


	//   ....[0]....
.L_82:
        /*002c*/ 	.word	0x00000010


	//----- nvinfo : EIATTR_CBANK_PARAM_SIZE
	.align		4
.L_83:
        /*0030*/ 	.byte	0x03, 0x19
        /*0032*/ 	.short	0x0001


	//----- nvinfo : EIATTR_PARAM_CBANK
	.align		4
        /*0034*/ 	.byte	0x04, 0x0a
        /*0036*/ 	.short	(.L_85 - .L_84)
	.align		4
.L_84:
        /*0038*/ 	.word	index@(.nv.constant0._Z2k3I11UserStruct6I11UserStruct5EEvT_)
        /*003c*/ 	.short	0x0380
        /*003e*/ 	.short	0x0001


	//----- nvinfo : EIATTR_SW_WAR
	.align		4
.L_85:
        /*0040*/ 	.byte	0x04, 0x36
        /*0042*/ 	.short	(.L_87 - .L_86)
.L_86:
        /*0044*/ 	.word	0x00000008
.L_87:


//--------------------- .nv.info._Z2k2IfiEv11UserStruct3IT_T0_E11UserStruct4 --------------------------
	.section	.nv.info._Z2k2IfiEv11UserStruct3IT_T0_E11UserStruct4,"",@"SHT_CUDA_INFO"
	.sectionflags	@""
	.align	4


	//----- nvinfo : EIATTR_CUDA_API_VERSION
	.align		4
        /*0000*/ 	.byte	0x04, 0x37
        /*0002*/ 	.short	(.L_89 - .L_88)
.L_88:
        /*0004*/ 	.word	0x00000082


	//----- nvinfo : EIATTR_KPARAM_INFO
	.align		4
.L_89:
        /*0008*/ 	.byte	0x04, 0x17
        /*000a*/ 	.short	(.L_91 - .L_90)
.L_90:
        /*000c*/ 	.word	0x00000000
        /*0010*/ 	.short	0x0001
        /*0012*/ 	.short	0x0001
        /*0014*/ 	.byte	0x00, 0xf0, 0x05, 0x00


	//----- nvinfo : EIATTR_KPARAM_INFO
	.align		4
.L_91:
        /*0018*/ 	.byte	0x04, 0x17
        /*001a*/ 	.short	(.L_93 - .L_92)
.L_92:
        /*001c*/ 	.word	0x00000000
        /*0020*/ 	.short	0x0000
        /*0022*/ 	.short	0x0000
        /*0024*/ 	.byte	0x00, 0xf0, 0x05, 0x00


	//----- nvinfo : EIATTR_SPARSE_MMA_MASK
	.align		4
.L_93:
        /*0028*/ 	.byte	0x03, 0x50
        /*002a*/ 	.short	0x0000


	//----- nvinfo : EIATTR_MAXREG_COUNT
	.align		4
        /*002c*/ 	.byte	0x03, 0x1b
        /*002e*/ 	.short	0x00ff


	//----- nvinfo : EIATTR_MERCURY_ISA_VERSION
	.align		4
        /*0030*/ 	.byte	0x03, 0x5f
        /*0032*/ 	.short	0x0101


	//----- nvinfo : EIATTR_VRC_CTA_INIT_COUNT
	.align		4
        /*0034*/ 	.byte	0x02, 0x4a
	.zero		1
	.zero		1


	//----- nvinfo : EIATTR_EXIT_INSTR_OFFSETS
	.align		4
        /*0038*/ 	.byte	0x04, 0x1c
        /*003a*/ 	.short	(.L_95 - .L_94)


	//   ....[0]....
.L_94:
        /*003c*/ 	.word	0x00000010


	//----- nvinfo : EIATTR_CBANK_PARAM_SIZE
	.align		4
.L_95:
        /*0040*/ 	.byte	0x03, 0x19
        /*0042*/ 	.short	0x0002


	//----- nvinfo : EIATTR_PARAM_CBANK
	.align		4
        /*0044*/ 	.byte	0x04, 0x0a
        /*0046*/ 	.short	(.L_97 - .L_96)
	.align		4
.L_96:
        /*0048*/ 	.word	index@(.nv.constant0._Z2k2IfiEv11UserStruct3IT_T0_E11UserStruct4)
        /*004c*/ 	.short	0x0380
        /*004e*/ 	.short	0x0002


	//----- nvinfo : EIATTR_SW_WAR
	.align		4
.L_97:
        /*0050*/ 	.byte	0x04, 0x36
        /*0052*/ 	.short	(.L_99 - .L_98)
.L_98:
        /*0054*/ 	.word	0x00000008
.L_99:


//--------------------- .nv.callgraph             --------------------------
	.section	.nv.callgraph,"",@"SHT_CUDA_CALLGRAPH"
	.align	4
	.sectionentsize	8
	.align		4
        /*0000*/ 	.word	0x00000000
	.align		4
        /*0004*/ 	.word	0xffffffff
	.align		4
        /*0008*/ 	.word	0x00000000
	.align		4
        /*000c*/ 	.word	0xfffffffe
	.align		4
        /*0010*/ 	.word	0x00000000
	.align		4
        /*0014*/ 	.word	0xfffffffd
	.align		4
        /*0018*/ 	.word	0x00000000
	.align		4
        /*001c*/ 	.word	0xfffffffc


//--------------------- .text._Z2k4I11UserStruct7IfEEvT_ --------------------------
	.section	.text._Z2k4I11UserStruct7IfEEvT_,"ax",@progbits
	.align	128
        .global         _Z2k4I11UserStruct7IfEEvT_
        .type           _Z2k4I11UserStruct7IfEEvT_,@function
        .size           _Z2k4I11UserStruct7IfEEvT_,(.L_x_6 - _Z2k4I11UserStruct7IfEEvT_)
        .other          _Z2k4I11UserStruct7IfEEvT_,@"STO_CUDA_ENTRY STV_DEFAULT"
_Z2k4I11UserStruct7IfEEvT_:
.text._Z2k4I11UserStruct7IfEEvT_:
[----:B------:R-:W-:Y:S01]  /*0000*/  LDC R1, c[0x0][0x37c] ;  /* 0x0000df00ff017b82 */ /* 0x000fe20000000800 */
[----:B------:R-:W-:Y:S05]  /*0010*/  EXIT ;  /* 0x000000000000794d */ /* 0x000fea0003800000 */
.L_x_0:
[----:B------:R-:W-:-:S00]  /*0020*/  BRA `(.L_x_0) ;  /* 0xfffffffc00fc7947 */ /* 0x000fc0000383ffff */
[----:B------:R-:W-:-:S00]  /*0030*/  NOP ;  /* 0x0000000000007918 */ /* 0x000fc00000000000 */
        /* <DEDUP_REMOVED lines=12> */
.L_x_6:


//--------------------- .text._Z2k1IfiEv11UserStruct1IT_T0_E11UserStruct2 --------------------------
	.section	.text._Z2k1IfiEv11UserStruct1IT_T0_E11UserStruct2,"ax",@progbits
	.align	128
        .global         _Z2k1IfiEv11UserStruct1IT_T0_E11UserStruct2
        .type           _Z2k1IfiEv11UserStruct1IT_T0_E11UserStruct2,@function
        .size           _Z2k1IfiEv11UserStruct1IT_T0_E11UserStruct2,(.L_x_7 - _Z2k1IfiEv11UserStruct1IT_T0_E11UserStruct2)
        .other          _Z2k1IfiEv11UserStruct1IT_T0_E11UserStruct2,@"STO_CUDA_ENTRY STV_DEFAULT"
_Z2k1IfiEv11UserStruct1IT_T0_E11UserStruct2:
.text._Z2k1IfiEv11UserStruct1IT_T0_E11UserStruct2:
[----:B------:R-:W-:Y:S01]  /*0000*/  LDC R1, c[0x0][0x37c] ;  /* 0x0000df00ff017b82 */ /* 0x000fe20000000800 */
[----:B------:R-:W-:Y:S05]  /*0010*/  EXIT ;  /* 0x000000000000794d */ /* 0x000fea0003800000 */
.L_x_1:
        /* <DEDUP_REMOVED lines=14> */
.L_x_7:


//--------------------- .text._Z2k6I11UserStruct9IfiEEvT_ --------------------------
	.section	.text._Z2k6I11UserStruct9IfiEEvT_,"ax",@progbits
	.align	128
        .global         _Z2k6I11UserStruct9IfiEEvT_
        .type           _Z2k6I11UserStruct9IfiEEvT_,@function
        .size           _Z2k6I11UserStruct9IfiEEvT_,(.L_x_8 - _Z2k6I11UserStruct9IfiEEvT_)
        .other          _Z2k6I11UserStruct9IfiEEvT_,@"STO_CUDA_ENTRY STV_DEFAULT"
_Z2k6I11UserStruct9IfiEEvT_:
.text._Z2k6I11UserStruct9IfiEEvT_:
[----:B------:R-:W-:Y:S01]  /*0000*/  LDC R1, c[0x0][0x37c] ;  /* 0x0000df00ff017b82 */ /* 0x000fe20000000800 */
[----:B------:R-:W-:Y:S05]  /*0010*/  EXIT ;  /* 0x000000000000794d */ /* 0x000fea0003800000 */
.L_x_2:
        /* <DEDUP_REMOVED lines=14> */
.L_x_8:


//--------------------- .text._Z2k5I11UserStruct8IdfEEvT_ --------------------------
	.section	.text._Z2k5I11UserStruct8IdfEEvT_,"ax",@progbits
	.align	128
        .global         _Z2k5I11UserStruct8IdfEEvT_
        .type           _Z2k5I11UserStruct8IdfEEvT_,@function
        .size           _Z2k5I11UserStruct8IdfEEvT_,(.L_x_9 - _Z2k5I11UserStruct8IdfEEvT_)
        .other          _Z2k5I11UserStruct8IdfEEvT_,@"STO_CUDA_ENTRY STV_DEFAULT"
_Z2k5I11UserStruct8IdfEEvT_:
.text._Z2k5I11UserStruct8IdfEEvT_:
[----:B------:R-:W-:Y:S01]  /*0000*/  LDC R1, c[0x0][0x37c] ;  /* 0x0000df00ff017b82 */ /* 0x000fe20000000800 */
[----:B------:R-:W-:Y:S05]  /*0010*/  EXIT ;  /* 0x000000000000794d */ /* 0x000fea0003800000 */
.L_x_3:
        /* <DEDUP_REMOVED lines=14> */
.L_x_9:


//--------------------- .text._Z2k3I11UserStruct6I11UserStruct5EEvT_ --------------------------
	.section	.text._Z2k3I11UserStruct6I11UserStruct5EEvT_,"ax",@progbits
	.align	128
        .global         _Z2k3I11UserStruct6I11UserStruct5EEvT_
        .type           _Z2k3I11UserStruct6I11UserStruct5EEvT_,@function
        .size           _Z2k3I11UserStruct6I11UserStruct5EEvT_,(.L_x_10 - _Z2k3I11UserStruct6I11UserStruct5EEvT_)
        .other          _Z2k3I11UserStruct6I11UserStruct5EEvT_,@"STO_CUDA_ENTRY STV_DEFAULT"
_Z2k3I11UserStruct6I11UserStruct5EEvT_:
.text._Z2k3I11UserStruct6I11UserStruct5EEvT_:
[----:B------:R-:W-:Y:S01]  /*0000*/  LDC R1, c[0x0][0x37c] ;  /* 0x0000df00ff017b82 */ /* 0x000fe20000000800 */
[----:B------:R-:W-:Y:S05]  /*0010*/  EXIT ;  /* 0x000000000000794d */ /* 0x000fea0003800000 */
.L_x_4:
        /* <DEDUP_REMOVED lines=14> */
.L_x_10:


//--------------------- .text._Z2k2IfiEv11UserStruct3IT_T0_E11UserStruct4 --------------------------
	.section	.text._Z2k2IfiEv11UserStruct3IT_T0_E11UserStruct4,"ax",@progbits
	.align	128
        .global         _Z2k2IfiEv11UserStruct3IT_T0_E11UserStruct4
        .type           _Z2k2IfiEv11UserStruct3IT_T0_E11UserStruct4,@function
        .size           _Z2k2IfiEv11UserStruct3IT_T0_E11UserStruct4,(.L_x_11 - _Z2k2IfiEv11UserStruct3IT_T0_E11UserStruct4)
        .other          _Z2k2IfiEv11UserStruct3IT_T0_E11UserStruct4,@"STO_CUDA_ENTRY STV_DEFAULT"
_Z2k2IfiEv11UserStruct3IT_T0_E11UserStruct4:
.text._Z2k2IfiEv11UserStruct3IT_T0_E11UserStruct4:
[----:B------:R-:W-:Y:S01]  /*0000*/  LDC R1, c[0x0][0x37c] ;  /* 0x0000df00ff017b82 */ /* 0x000fe20000000800 */
[----:B------:R-:W-:Y:S05]  /*0010*/  EXIT ;  /* 0x000000000000794d */ /* 0x000fea0003800000 */
.L_x_5:
        /* <DEDUP_REMOVED lines=14> */
.L_x_11:


//--------------------- .nv.shared.reserved.0     --------------------------
	.section	.nv.shared.reserved.0,"aw",@nobits
	.weak		__nv_reservedSMEM_offset_0_alias
	.size		__nv_reservedSMEM_offset_0_alias, 0, 64
	.other		__nv_reservedSMEM_offset_0_alias,@"STO_CUDA_RESERVED_SHARED STV_DEFAULT"
__nv_reservedSMEM_offset_0_alias:
	.zero		0
	.zero		64


//--------------------- .nv.constant0._Z2k4I11UserStruct7IfEEvT_ --------------------------
	.section	.nv.constant0._Z2k4I11UserStruct7IfEEvT_,"a",@progbits
	.sectionflags	@""
	.align	4
.nv.constant0._Z2k4I11UserStruct7IfEEvT_:
	.zero		897


//--------------------- .nv.constant0._Z2k1IfiEv11UserStruct1IT_T0_E11UserStruct2 --------------------------
	.section	.nv.constant0._Z2k1IfiEv11UserStruct1IT_T0_E11UserStruct2,"a",@progbits
	.sectionflags	@""
	.align	4
.nv.constant0._Z2k1IfiEv11UserStruct1IT_T0_E11UserStruct2:
	.zero		898


//--------------------- .nv.constant0._Z2k6I11UserStruct9IfiEEvT_ --------------------------
	.section	.nv.constant0._Z2k6I11UserStruct9IfiEEvT_,"a",@progbits
	.sectionflags	@""
	.align	4
.nv.constant0._Z2k6I11UserStruct9IfiEEvT_:
	.zero		897


//--------------------- .nv.constant0._Z2k5I11UserStruct8IdfEEvT_ --------------------------
	.section	.nv.constant0._Z2k5I11UserStruct8IdfEEvT_,"a",@progbits
	.sectionflags	@""
	.align	4
.nv.constant0._Z2k5I11UserStruct8IdfEEvT_:
	.zero		897


//--------------------- .nv.constant0._Z2k3I11UserStruct6I11UserStruct5EEvT_ --------------------------
	.section	.nv.constant0._Z2k3I11UserStruct6I11UserStruct5EEvT_,"a",@progbits
	.sectionflags	@""
	.align	4
.nv.constant0._Z2k3I11UserStruct6I11UserStruct5EEvT_:
	.zero		897


//--------------------- .nv.constant0._Z2k2IfiEv11UserStruct3IT_T0_E11UserStruct4 --------------------------
	.section	.nv.constant0._Z2k2IfiEv11UserStruct3IT_T0_E11UserStruct4,"a",@progbits
	.sectionflags	@""
	.align	4
.nv.constant0._Z2k2IfiEv11UserStruct3IT_T0_E11UserStruct4:
	.zero		898


//--------------------- SYMBOLS --------------------------

	.type		.nv.reservedSmem.offset0,@object
	.size		.nv.reservedSmem.offset0,0x4
